//
// Generated by NVIDIA NVVM Compiler
//
// Compiler Build ID: CL-36424714
// Cuda compilation tools, release 13.0, V13.0.88
// Based on NVVM 20.0.0
//

.version 9.0
.target sm_100
.address_size 64

	// .globl	cnn_stage1

.visible .entry cnn_stage1(
	.param .u64 .ptr .align 1 cnn_stage1_param_0,
	.param .u64 .ptr .align 1 cnn_stage1_param_1,
	.param .u64 .ptr .align 1 cnn_stage1_param_2,
	.param .u64 .ptr .align 1 cnn_stage1_param_3
)
{
	.reg .pred 	%p<3>;
	.reg .b32 	%r<23>;
	.reg .b64 	%rd<18>;
	.reg .b64 	%fd<97>;

	ld.param.u64 	%rd1, [cnn_stage1_param_0];
	ld.param.u64 	%rd2, [cnn_stage1_param_1];
	ld.param.u64 	%rd3, [cnn_stage1_param_2];
	ld.param.u64 	%rd4, [cnn_stage1_param_3];
	mov.u32 	%r2, %tid.x;
	mov.u32 	%r3, %ctaid.x;
	mov.u32 	%r4, %ntid.x;
	mad.lo.s32 	%r1, %r3, %r4, %r2;
	setp.gt.s32 	%p1, %r1, 3999;
	@%p1 bra 	$L__BB0_2;
	cvta.to.global.u64 	%rd5, %rd3;
	cvta.to.global.u64 	%rd6, %rd4;
	cvta.to.global.u64 	%rd7, %rd1;
	mul.hi.s32 	%r5, %r1, 1717986919;
	shr.u32 	%r6, %r5, 31;
	shr.s32 	%r7, %r5, 3;
	add.s32 	%r8, %r7, %r6;
	mul.hi.s32 	%r9, %r8, 1717986919;
	shr.u32 	%r10, %r9, 31;
	shr.s32 	%r11, %r9, 3;
	add.s32 	%r12, %r11, %r10;
	mul.lo.s32 	%r13, %r12, 20;
	sub.s32 	%r14, %r8, %r13;
	mul.lo.s32 	%r15, %r8, 20;
	sub.s32 	%r16, %r1, %r15;
	mul.hi.s32 	%r17, %r1, 1374389535;
	shr.u32 	%r18, %r17, 31;
	shr.s32 	%r19, %r17, 7;
	add.s32 	%r20, %r19, %r18;
	cvta.to.global.u64 	%rd8, %rd2;
	mul.lo.s32 	%r21, %r14, 5;
	mul.lo.s32 	%r22, %r16, 5;
	mul.wide.s32 	%rd9, %r20, 200;
	add.s64 	%rd10, %rd8, %rd9;
	mul.wide.s32 	%rd11, %r21, 800;
	add.s64 	%rd12, %rd7, %rd11;
	mul.wide.s32 	%rd13, %r22, 8;
	add.s64 	%rd14, %rd12, %rd13;
	ld.global.f64 	%fd1, [%rd14];
	ld.global.f64 	%fd2, [%rd10];
	fma.rn.f64 	%fd3, %fd1, %fd2, 0d0000000000000000;
	ld.global.f64 	%fd4, [%rd14+8];
	ld.global.f64 	%fd5, [%rd10+8];
	fma.rn.f64 	%fd6, %fd4, %fd5, %fd3;
	ld.global.f64 	%fd7, [%rd14+16];
	ld.global.f64 	%fd8, [%rd10+16];
	fma.rn.f64 	%fd9, %fd7, %fd8, %fd6;
	ld.global.f64 	%fd10, [%rd14+24];
	ld.global.f64 	%fd11, [%rd10+24];
	fma.rn.f64 	%fd12, %fd10, %fd11, %fd9;
	ld.global.f64 	%fd13, [%rd14+32];
	ld.global.f64 	%fd14, [%rd10+32];
	fma.rn.f64 	%fd15, %fd13, %fd14, %fd12;
	ld.global.f64 	%fd16, [%rd14+800];
	ld.global.f64 	%fd17, [%rd10+40];
	fma.rn.f64 	%fd18, %fd16, %fd17, %fd15;
	ld.global.f64 	%fd19, [%rd14+808];
	ld.global.f64 	%fd20, [%rd10+48];
	fma.rn.f64 	%fd21, %fd19, %fd20, %fd18;
	ld.global.f64 	%fd22, [%rd14+816];
	ld.global.f64 	%fd23, [%rd10+56];
	fma.rn.f64 	%fd24, %fd22, %fd23, %fd21;
	ld.global.f64 	%fd25, [%rd14+824];
	ld.global.f64 	%fd26, [%rd10+64];
	fma.rn.f64 	%fd27, %fd25, %fd26, %fd24;
	ld.global.f64 	%fd28, [%rd14+832];
	ld.global.f64 	%fd29, [%rd10+72];
	fma.rn.f64 	%fd30, %fd28, %fd29, %fd27;
	ld.global.f64 	%fd31, [%rd14+1600];
	ld.global.f64 	%fd32, [%rd10+80];
	fma.rn.f64 	%fd33, %fd31, %fd32, %fd30;
	ld.global.f64 	%fd34, [%rd14+1608];
	ld.global.f64 	%fd35, [%rd10+88];
	fma.rn.f64 	%fd36, %fd34, %fd35, %fd33;
	ld.global.f64 	%fd37, [%rd14+1616];
	ld.global.f64 	%fd38, [%rd10+96];
	fma.rn.f64 	%fd39, %fd37, %fd38, %fd36;
	ld.global.f64 	%fd40, [%rd14+1624];
	ld.global.f64 	%fd41, [%rd10+104];
	fma.rn.f64 	%fd42, %fd40, %fd41, %fd39;
	ld.global.f64 	%fd43, [%rd14+1632];
	ld.global.f64 	%fd44, [%rd10+112];
	fma.rn.f64 	%fd45, %fd43, %fd44, %fd42;
	ld.global.f64 	%fd46, [%rd14+2400];
	ld.global.f64 	%fd47, [%rd10+120];
	fma.rn.f64 	%fd48, %fd46, %fd47, %fd45;
	ld.global.f64 	%fd49, [%rd14+2408];
	ld.global.f64 	%fd50, [%rd10+128];
	fma.rn.f64 	%fd51, %fd49, %fd50, %fd48;
	ld.global.f64 	%fd52, [%rd14+2416];
	ld.global.f64 	%fd53, [%rd10+136];
	fma.rn.f64 	%fd54, %fd52, %fd53, %fd51;
	ld.global.f64 	%fd55, [%rd14+2424];
	ld.global.f64 	%fd56, [%rd10+144];
	fma.rn.f64 	%fd57, %fd55, %fd56, %fd54;
	ld.global.f64 	%fd58, [%rd14+2432];
	ld.global.f64 	%fd59, [%rd10+152];
	fma.rn.f64 	%fd60, %fd58, %fd59, %fd57;
	ld.global.f64 	%fd61, [%rd14+3200];
	ld.global.f64 	%fd62, [%rd10+160];
	fma.rn.f64 	%fd63, %fd61, %fd62, %fd60;
	ld.global.f64 	%fd64, [%rd14+3208];
	ld.global.f64 	%fd65, [%rd10+168];
	fma.rn.f64 	%fd66, %fd64, %fd65, %fd63;
	ld.global.f64 	%fd67, [%rd14+3216];
	ld.global.f64 	%fd68, [%rd10+176];
	fma.rn.f64 	%fd69, %fd67, %fd68, %fd66;
	ld.global.f64 	%fd70, [%rd14+3224];
	ld.global.f64 	%fd71, [%rd10+184];
	fma.rn.f64 	%fd72, %fd70, %fd71, %fd69;
	ld.global.f64 	%fd73, [%rd14+3232];
	ld.global.f64 	%fd74, [%rd10+192];
	fma.rn.f64 	%fd75, %fd73, %fd74, %fd72;
	setp.lt.f64 	%p2, %fd75, 0d0000000000000000;
	selp.f64 	%fd76, 0d0000000000000000, %fd75, %p2;
	mul.wide.s32 	%rd15, %r1, 8;
	add.s64 	%rd16, %rd5, %rd15;
	add.s64 	%rd17, %rd6, %rd15;
	ld.global.f64 	%fd77, [%rd16];
	mul.f64 	%fd78, %fd76, %fd77;
	st.global.f64 	[%rd17], %fd78;
	ld.global.f64 	%fd79, [%rd16+32000];
	mul.f64 	%fd80, %fd76, %fd79;
	st.global.f64 	[%rd17+32000], %fd80;
	ld.global.f64 	%fd81, [%rd16+64000];
	mul.f64 	%fd82, %fd76, %fd81;
	st.global.f64 	[%rd17+64000], %fd82;
	ld.global.f64 	%fd83, [%rd16+96000];
	mul.f64 	%fd84, %fd76, %fd83;
	st.global.f64 	[%rd17+96000], %fd84;
	ld.global.f64 	%fd85, [%rd16+128000];
	mul.f64 	%fd86, %fd76, %fd85;
	st.global.f64 	[%rd17+128000], %fd86;
	ld.global.f64 	%fd87, [%rd16+160000];
	mul.f64 	%fd88, %fd76, %fd87;
	st.global.f64 	[%rd17+160000], %fd88;
	ld.global.f64 	%fd89, [%rd16+192000];
	mul.f64 	%fd90, %fd76, %fd89;
	st.global.f64 	[%rd17+192000], %fd90;
	ld.global.f64 	%fd91, [%rd16+224000];
	mul.f64 	%fd92, %fd76, %fd91;
	st.global.f64 	[%rd17+224000], %fd92;
	ld.global.f64 	%fd93, [%rd16+256000];
	mul.f64 	%fd94, %fd76, %fd93;
	st.global.f64 	[%rd17+256000], %fd94;
	ld.global.f64 	%fd95, [%rd16+288000];
	mul.f64 	%fd96, %fd76, %fd95;
	st.global.f64 	[%rd17+288000], %fd96;
$L__BB0_2:
	ret;

}
	// .globl	cnn_stage2
.visible .entry cnn_stage2(
	.param .u64 .ptr .align 1 cnn_stage2_param_0,
	.param .u64 .ptr .align 1 cnn_stage2_param_1
)
{
	.reg .pred 	%p<2>;
	.reg .b32 	%r<12>;
	.reg .b64 	%rd<13>;
	.reg .b64 	%fd<42>;

	ld.param.u64 	%rd1, [cnn_stage2_param_0];
	ld.param.u64 	%rd2, [cnn_stage2_param_1];
	mov.u32 	%r2, %tid.x;
	mov.u32 	%r3, %ctaid.x;
	mov.u32 	%r4, %ntid.x;
	mad.lo.s32 	%r1, %r3, %r4, %r2;
	setp.gt.s32 	%p1, %r1, 1999;
	@%p1 bra 	$L__BB1_2;
	mul.hi.s32 	%r5, %r1, 1374389535;
	shr.u32 	%r6, %r5, 31;
	shr.s32 	%r7, %r5, 6;
	add.s32 	%r8, %r7, %r6;
	mul.lo.s32 	%r9, %r8, 200;
	sub.s32 	%r10, %r1, %r9;
	cvta.to.global.u64 	%rd3, %rd1;
	cvta.to.global.u64 	%rd4, %rd2;
	mul.wide.s32 	%rd5, %r8, 32000;
	add.s64 	%rd6, %rd3, %rd5;
	mul.wide.s32 	%rd7, %r8, 1600;
	add.s64 	%rd8, %rd4, %rd7;
	mul.wide.s32 	%rd9, %r10, 8;
	add.s64 	%rd10, %rd8, %rd9;
	ld.global.f64 	%fd1, [%rd10];
	mul.lo.s32 	%r11, %r10, 20;
	mul.wide.s32 	%rd11, %r11, 8;
	add.s64 	%rd12, %rd6, %rd11;
	ld.global.f64 	%fd2, [%rd12];
	add.f64 	%fd3, %fd2, %fd1;
	st.global.f64 	[%rd10], %fd3;
	ld.global.f64 	%fd4, [%rd12+8];
	add.f64 	%fd5, %fd4, %fd3;
	st.global.f64 	[%rd10], %fd5;
	ld.global.f64 	%fd6, [%rd12+16];
	add.f64 	%fd7, %fd6, %fd5;
	st.global.f64 	[%rd10], %fd7;
	ld.global.f64 	%fd8, [%rd12+24];
	add.f64 	%fd9, %fd8, %fd7;
	st.global.f64 	[%rd10], %fd9;
	ld.global.f64 	%fd10, [%rd12+32];
	add.f64 	%fd11, %fd10, %fd9;
	st.global.f64 	[%rd10], %fd11;
	ld.global.f64 	%fd12, [%rd12+40];
	add.f64 	%fd13, %fd12, %fd11;
	st.global.f64 	[%rd10], %fd13;
	ld.global.f64 	%fd14, [%rd12+48];
	add.f64 	%fd15, %fd14, %fd13;
	st.global.f64 	[%rd10], %fd15;
	ld.global.f64 	%fd16, [%rd12+56];
	add.f64 	%fd17, %fd16, %fd15;
	st.global.f64 	[%rd10], %fd17;
	ld.global.f64 	%fd18, [%rd12+64];
	add.f64 	%fd19, %fd18, %fd17;
	st.global.f64 	[%rd10], %fd19;
	ld.global.f64 	%fd20, [%rd12+72];
	add.f64 	%fd21, %fd20, %fd19;
	st.global.f64 	[%rd10], %fd21;
	ld.global.f64 	%fd22, [%rd12+80];
	add.f64 	%fd23, %fd22, %fd21;
	st.global.f64 	[%rd10], %fd23;
	ld.global.f64 	%fd24, [%rd12+88];
	add.f64 	%fd25, %fd24, %fd23;
	st.global.f64 	[%rd10], %fd25;
	ld.global.f64 	%fd26, [%rd12+96];
	add.f64 	%fd27, %fd26, %fd25;
	st.global.f64 	[%rd10], %fd27;
	ld.global.f64 	%fd28, [%rd12+104];
	add.f64 	%fd29, %fd28, %fd27;
	st.global.f64 	[%rd10], %fd29;
	ld.global.f64 	%fd30, [%rd12+112];
	add.f64 	%fd31, %fd30, %fd29;
	st.global.f64 	[%rd10], %fd31;
	ld.global.f64 	%fd32, [%rd12+120];
	add.f64 	%fd33, %fd32, %fd31;
	st.global.f64 	[%rd10], %fd33;
	ld.global.f64 	%fd34, [%rd12+128];
	add.f64 	%fd35, %fd34, %fd33;
	st.global.f64 	[%rd10], %fd35;
	ld.global.f64 	%fd36, [%rd12+136];
	add.f64 	%fd37, %fd36, %fd35;
	st.global.f64 	[%rd10], %fd37;
	ld.global.f64 	%fd38, [%rd12+144];
	add.f64 	%fd39, %fd38, %fd37;
	st.global.f64 	[%rd10], %fd39;
	ld.global.f64 	%fd40, [%rd12+152];
	add.f64 	%fd41, %fd40, %fd39;
	st.global.f64 	[%rd10], %fd41;
$L__BB1_2:
	ret;

}
	// .globl	cnn_stage3
.visible .entry cnn_stage3(
	.param .u64 .ptr .align 1 cnn_stage3_param_0,
	.param .u64 .ptr .align 1 cnn_stage3_param_1
)
{
	.reg .pred 	%p<2>;
	.reg .b32 	%r<12>;
	.reg .b64 	%rd<13>;
	.reg .b64 	%fd<42>;

	ld.param.u64 	%rd1, [cnn_stage3_param_0];
	ld.param.u64 	%rd2, [cnn_stage3_param_1];
	mov.u32 	%r2, %tid.x;
	mov.u32 	%r3, %ctaid.x;
	mov.u32 	%r4, %ntid.x;
	mad.lo.s32 	%r1, %r3, %r4, %r2;
	setp.gt.s32 	%p1, %r1, 99;
	@%p1 bra 	$L__BB2_2;
	mul.hi.s32 	%r5, %r1, 1717986919;
	shr.u32 	%r6, %r5, 31;
	shr.s32 	%r7, %r5, 2;
	add.s32 	%r8, %r7, %r6;
	mul.lo.s32 	%r9, %r8, 10;
	sub.s32 	%r10, %r1, %r9;
	cvta.to.global.u64 	%rd3, %rd1;
	cvta.to.global.u64 	%rd4, %rd2;
	mul.wide.s32 	%rd5, %r8, 1600;
	add.s64 	%rd6, %rd3, %rd5;
	mul.wide.s32 	%rd7, %r8, 80;
	add.s64 	%rd8, %rd4, %rd7;
	mul.wide.s32 	%rd9, %r10, 8;
	add.s64 	%rd10, %rd8, %rd9;
	ld.global.f64 	%fd1, [%rd10];
	mul.lo.s32 	%r11, %r10, 20;
	mul.wide.s32 	%rd11, %r11, 8;
	add.s64 	%rd12, %rd6, %rd11;
	ld.global.f64 	%fd2, [%rd12];
	add.f64 	%fd3, %fd2, %fd1;
	st.global.f64 	[%rd10], %fd3;
	ld.global.f64 	%fd4, [%rd12+8];
	add.f64 	%fd5, %fd4, %fd3;
	st.global.f64 	[%rd10], %fd5;
	ld.global.f64 	%fd6, [%rd12+16];
	add.f64 	%fd7, %fd6, %fd5;
	st.global.f64 	[%rd10], %fd7;
	ld.global.f64 	%fd8, [%rd12+24];
	add.f64 	%fd9, %fd8, %fd7;
	st.global.f64 	[%rd10], %fd9;
	ld.global.f64 	%fd10, [%rd12+32];
	add.f64 	%fd11, %fd10, %fd9;
	st.global.f64 	[%rd10], %fd11;
	ld.global.f64 	%fd12, [%rd12+40];
	add.f64 	%fd13, %fd12, %fd11;
	st.global.f64 	[%rd10], %fd13;
	ld.global.f64 	%fd14, [%rd12+48];
	add.f64 	%fd15, %fd14, %fd13;
	st.global.f64 	[%rd10], %fd15;
	ld.global.f64 	%fd16, [%rd12+56];
	add.f64 	%fd17, %fd16, %fd15;
	st.global.f64 	[%rd10], %fd17;
	ld.global.f64 	%fd18, [%rd12+64];
	add.f64 	%fd19, %fd18, %fd17;
	st.global.f64 	[%rd10], %fd19;
	ld.global.f64 	%fd20, [%rd12+72];
	add.f64 	%fd21, %fd20, %fd19;
	st.global.f64 	[%rd10], %fd21;
	ld.global.f64 	%fd22, [%rd12+80];
	add.f64 	%fd23, %fd22, %fd21;
	st.global.f64 	[%rd10], %fd23;
	ld.global.f64 	%fd24, [%rd12+88];
	add.f64 	%fd25, %fd24, %fd23;
	st.global.f64 	[%rd10], %fd25;
	ld.global.f64 	%fd26, [%rd12+96];
	add.f64 	%fd27, %fd26, %fd25;
	st.global.f64 	[%rd10], %fd27;
	ld.global.f64 	%fd28, [%rd12+104];
	add.f64 	%fd29, %fd28, %fd27;
	st.global.f64 	[%rd10], %fd29;
	ld.global.f64 	%fd30, [%rd12+112];
	add.f64 	%fd31, %fd30, %fd29;
	st.global.f64 	[%rd10], %fd31;
	ld.global.f64 	%fd32, [%rd12+120];
	add.f64 	%fd33, %fd32, %fd31;
	st.global.f64 	[%rd10], %fd33;
	ld.global.f64 	%fd34, [%rd12+128];
	add.f64 	%fd35, %fd34, %fd33;
	st.global.f64 	[%rd10], %fd35;
	ld.global.f64 	%fd36, [%rd12+136];
	add.f64 	%fd37, %fd36, %fd35;
	st.global.f64 	[%rd10], %fd37;
	ld.global.f64 	%fd38, [%rd12+144];
	add.f64 	%fd39, %fd38, %fd37;
	st.global.f64 	[%rd10], %fd39;
	ld.global.f64 	%fd40, [%rd12+152];
	add.f64 	%fd41, %fd40, %fd39;
	st.global.f64 	[%rd10], %fd41;
$L__BB2_2:
	ret;

}


// ===== COMPILED SASS (sm_100) =====

	.target	sm_100

	.elftype	@"ET_EXEC"


//--------------------- .note.nv.tkinfo           --------------------------
	.section	.note.nv.tkinfo,"",@"SHT_NOTE"
	.sectionflags	@"SHF_NOTE_NV_TKINFO"
	.tkinfo
        /*0018*/ 	.word	0x00000002
        /*0030*/ 	.string	""
        /*0030*/ 	.string	"ptxas"
        /*0030*/ 	.string	"Cuda compilation tools, release 13.0, V13.0.88"
        /*0030*/ 	.string	"Build cuda_13.0.r13.0/compiler.36424714_0"
        /*0030*/ 	.string	"-arch sm_100 -m 64 "



//--------------------- .note.nv.cuinfo           --------------------------
	.section	.note.nv.cuinfo,"",@"SHT_NOTE"
	.sectionflags	@"SHF_NOTE_NV_CUINFO"
        /*0018*/ 	.short	0x0002
        /*001a*/ 	.short	0x0064
        /*001c*/ 	.short	0x0082
	.zero		2


//--------------------- .nv.info                  --------------------------
	.section	.nv.info,"",@"SHT_CUDA_INFO"
	.align	4


	//----- nvinfo : EIATTR_REGCOUNT
	.align		4
        /*0000*/ 	.byte	0x04, 0x2f
        /*0002*/ 	.short	(.L_1 - .L_0)
	.align		4
.L_0:
        /*0004*/ 	.word	index@(cnn_stage1)
        /*0008*/ 	.word	0x00000020


	//----- nvinfo : EIATTR_FRAME_SIZE
	.align		4
.L_1:
        /*000c*/ 	.byte	0x04, 0x11
        /*000e*/ 	.short	(.L_3 - .L_2)
	.align		4
.L_2:
        /*0010*/ 	.word	index@(cnn_stage1)
        /*0014*/ 	.word	0x00000000


	//----- nvinfo : EIATTR_REGCOUNT
	.align		4
.L_3:
        /*0018*/ 	.byte	0x04, 0x2f
        /*001a*/ 	.short	(.L_5 - .L_4)
	.align		4
.L_4:
        /*001c*/ 	.word	index@(cnn_stage2)
        /*0020*/ 	.word	0x00000012


	//----- nvinfo : EIATTR_FRAME_SIZE
	.align		4
.L_5:
        /*0024*/ 	.byte	0x04, 0x11
        /*0026*/ 	.short	(.L_7 - .L_6)
	.align		4
.L_6:
        /*0028*/ 	.word	index@(cnn_stage2)
        /*002c*/ 	.word	0x00000000


	//----- nvinfo : EIATTR_REGCOUNT
	.align		4
.L_7:
        /*0030*/ 	.byte	0x04, 0x2f
        /*0032*/ 	.short	(.L_9 - .L_8)
	.align		4
.L_8:
        /*0034*/ 	.word	index@(cnn_stage3)
        /*0038*/ 	.word	0x00000012


	//----- nvinfo : EIATTR_FRAME_SIZE
	.align		4
.L_9:
        /*003c*/ 	.byte	0x04, 0x11
        /*003e*/ 	.short	(.L_11 - .L_10)
	.align		4
.L_10:
        /*0040*/ 	.word	index@(cnn_stage3)
        /*0044*/ 	.word	0x00000000


	//----- nvinfo : EIATTR_MIN_STACK_SIZE
	.align		4
.L_11:
        /*0048*/ 	.byte	0x04, 0x12
        /*004a*/ 	.short	(.L_13 - .L_12)
	.align		4
.L_12:
        /*004c*/ 	.word	index@(cnn_stage3)
        /*0050*/ 	.word	0x00000000


	//----- nvinfo : EIATTR_MIN_STACK_SIZE
	.align		4
.L_13:
        /*0054*/ 	.byte	0x04, 0x12
        /*0056*/ 	.short	(.L_15 - .L_14)
	.align		4
.L_14:
        /*0058*/ 	.word	index@(cnn_stage2)
        /*005c*/ 	.word	0x00000000


	//----- nvinfo : EIATTR_MIN_STACK_SIZE
	.align		4
.L_15:
        /*0060*/ 	.byte	0x04, 0x12
        /*0062*/ 	.short	(.L_17 - .L_16)
	.align		4
.L_16:
        /*0064*/ 	.word	index@(cnn_stage1)
        /*0068*/ 	.word	0x00000000
.L_17:


//--------------------- .nv.compat                --------------------------
	.section	.nv.compat,"",@"SHT_CUDA_COMPAT_INFO"
	.align	4
        /*0000*/ 	.byte	0x02, 0x09, 0x00, 0x00, 0x02, 0x02, 0x01, 0x00, 0x02, 0x05, 0x05, 0x00, 0x03, 0x07, 0x01, 0x01
        /*0010*/ 	.byte	0x02, 0x03, 0x00, 0x00, 0x02, 0x06, 0x01, 0x00, 0x04, 0x0b, 0x08, 0x00, 0x01, 0x00, 0x00, 0x00
        /*0020*/ 	.byte	0x00, 0x00, 0x00, 0x00


//--------------------- .nv.info.cnn_stage3       --------------------------
	.section	.nv.info.cnn_stage3,"",@"SHT_CUDA_INFO"
	.sectionflags	@""
	.align	4


	//----- nvinfo : EIATTR_CUDA_API_VERSION
	.align		4
        /*0000*/ 	.byte	0x04, 0x37
        /*0002*/ 	.short	(.L_19 - .L_18)
.L_18:
        /*0004*/ 	.word	0x00000082


	//----- nvinfo : EIATTR_KPARAM_INFO
	.align		4
.L_19:
        /*0008*/ 	.byte	0x04, 0x17
        /*000a*/ 	.short	(.L_21 - .L_20)
.L_20:
        /*000c*/ 	.word	0x00000000
        /*0010*/ 	.short	0x0001
        /*0012*/ 	.short	0x0008
        /*0014*/ 	.byte	0x00, 0xf5, 0x21, 0x00


	//----- nvinfo : EIATTR_KPARAM_INFO
	.align		4
.L_21:
        /*0018*/ 	.byte	0x04, 0x17
        /*001a*/ 	.short	(.L_23 - .L_22)
.L_22:
        /*001c*/ 	.word	0x00000000
        /*0020*/ 	.short	0x0000
        /*0022*/ 	.short	0x0000
        /*0024*/ 	.byte	0x00, 0xf5, 0x21, 0x00


	//----- nvinfo : EIATTR_SPARSE_MMA_MASK
	.align		4
.L_23:
        /*0028*/ 	.byte	0x03, 0x50
        /*002a*/ 	.short	0x0000


	//----- nvinfo : EIATTR_MAXREG_COUNT
	.align		4
        /*002c*/ 	.byte	0x03, 0x1b
        /*002e*/ 	.short	0x00ff


	//----- nvinfo : EIATTR_MERCURY_ISA_VERSION
	.align		4
        /*0030*/ 	.byte	0x03, 0x5f
        /*0032*/ 	.short	0x0101


	//----- nvinfo : EIATTR_VRC_CTA_INIT_COUNT
	.align		4
        /*0034*/ 	.byte	0x02, 0x4a
	.zero		1
	.zero		1


	//----- nvinfo : EIATTR_EXIT_INSTR_OFFSETS
	.align		4
        /*0038*/ 	.byte	0x04, 0x1c
        /*003a*/ 	.short	(.L_25 - .L_24)


	//   ....[0]....
.L_24:
        /*003c*/ 	.word	0x00000060


	//   ....[1]....
        /*0040*/ 	.word	0x00000500


	//----- nvinfo : EIATTR_CBANK_PARAM_SIZE
	.align		4
.L_25:
        /*0044*/ 	.byte	0x03, 0x19
        /*0046*/ 	.short	0x0010


	//----- nvinfo : EIATTR_PARAM_CBANK
	.align		4
        /*0048*/ 	.byte	0x04, 0x0a
        /*004a*/ 	.short	(.L_27 - .L_26)
	.align		4
.L_26:
        /*004c*/ 	.word	index@(.nv.constant0.cnn_stage3)
        /*0050*/ 	.short	0x0380
        /*0052*/ 	.short	0x0010


	//----- nvinfo : EIATTR_SW_WAR
	.align		4
.L_27:
        /*0054*/ 	.byte	0x04, 0x36
        /*0056*/ 	.short	(.L_29 - .L_28)
.L_28:
        /*0058*/ 	.word	0x00000008
.L_29:


//--------------------- .nv.info.cnn_stage2       --------------------------
	.section	.nv.info.cnn_stage2,"",@"SHT_CUDA_INFO"
	.sectionflags	@""
	.align	4


	//----- nvinfo : EIATTR_CUDA_API_VERSION
	.align		4
        /*0000*/ 	.byte	0x04, 0x37
        /*0002*/ 	.short	(.L_31 - .L_30)
.L_30:
        /*0004*/ 	.word	0x00000082


	//----- nvinfo : EIATTR_KPARAM_INFO
	.align		4
.L_31:
        /*0008*/ 	.byte	0x04, 0x17
        /*000a*/ 	.short	(.L_33 - .L_32)
.L_32:
        /*000c*/ 	.word	0x00000000
        /*0010*/ 	.short	0x0001
        /*0012*/ 	.short	0x0008
        /*0014*/ 	.byte	0x00, 0xf5, 0x21, 0x00


	//----- nvinfo : EIATTR_KPARAM_INFO
	.align		4
.L_33:
        /*0018*/ 	.byte	0x04, 0x17
        /*001a*/ 	.short	(.L_35 - .L_34)
.L_34:
        /*001c*/ 	.word	0x00000000
        /*0020*/ 	.short	0x0000
        /*0022*/ 	.short	0x0000
        /*0024*/ 	.byte	0x00, 0xf5, 0x21, 0x00


	//----- nvinfo : EIATTR_SPARSE_MMA_MASK
	.align		4
.L_35:
        /*0028*/ 	.byte	0x03, 0x50
        /*002a*/ 	.short	0x0000


	//----- nvinfo : EIATTR_MAXREG_COUNT
	.align		4
        /*002c*/ 	.byte	0x03, 0x1b
        /*002e*/ 	.short	0x00ff


	//----- nvinfo : EIATTR_MERCURY_ISA_VERSION
	.align		4
        /*0030*/ 	.byte	0x03, 0x5f
        /*0032*/ 	.short	0x0101


	//----- nvinfo : EIATTR_VRC_CTA_INIT_COUNT
	.align		4
        /*0034*/ 	.byte	0x02, 0x4a
	.zero		1
	.zero		1


	//----- nvinfo : EIATTR_EXIT_INSTR_OFFSETS
	.align		4
        /*0038*/ 	.byte	0x04, 0x1c
        /*003a*/ 	.short	(.L_37 - .L_36)


	//   ....[0]....
.L_36:
        /*003c*/ 	.word	0x00000060


	//   ....[1]....
        /*0040*/ 	.word	0x00000500


	//----- nvinfo : EIATTR_CBANK_PARAM_SIZE
	.align		4
.L_37:
        /*0044*/ 	.byte	0x03, 0x19
        /*0046*/ 	.short	0x0010


	//----- nvinfo : EIATTR_PARAM_CBANK
	.align		4
        /*0048*/ 	.byte	0x04, 0x0a
        /*004a*/ 	.short	(.L_39 - .L_38)
	.align		4
.L_38:
        /*004c*/ 	.word	index@(.nv.constant0.cnn_stage2)
        /*0050*/ 	.short	0x0380
        /*0052*/ 	.short	0x0010


	//----- nvinfo : EIATTR_SW_WAR
	.align		4
.L_39:
        /*0054*/ 	.byte	0x04, 0x36
        /*0056*/ 	.short	(.L_41 - .L_40)
.L_40:
        /*0058*/ 	.word	0x00000008
.L_41:


//--------------------- .nv.info.cnn_stage1       --------------------------
	.section	.nv.info.cnn_stage1,"",@"SHT_CUDA_INFO"
	.sectionflags	@""
	.align	4


	//----- nvinfo : EIATTR_CUDA_API_VERSION
	.align		4
        /*0000*/ 	.byte	0x04, 0x37
        /*0002*/ 	.short	(.L_43 - .L_42)
.L_42:
        /*0004*/ 	.word	0x00000082


	//----- nvinfo : EIATTR_KPARAM_INFO
	.align		4
.L_43:
        /*0008*/ 	.byte	0x04, 0x17
        /*000a*/ 	.short	(.L_45 - .L_44)
.L_44:
        /*000c*/ 	.word	0x00000000
        /*0010*/ 	.short	0x0003
        /*0012*/ 	.short	0x0018
        /*0014*/ 	.byte	0x00, 0xf5, 0x21, 0x00


	//----- nvinfo : EIATTR_KPARAM_INFO
	.align		4
.L_45:
        /*0018*/ 	.byte	0x04, 0x17
        /*001a*/ 	.short	(.L_47 - .L_46)
.L_46:
        /*001c*/ 	.word	0x00000000
        /*0020*/ 	.short	0x0002
        /*0022*/ 	.short	0x0010
        /*0024*/ 	.byte	0x00, 0xf5, 0x21, 0x00


	//----- nvinfo : EIATTR_KPARAM_INFO
	.align		4
.L_47:
        /*0028*/ 	.byte	0x04, 0x17
        /*002a*/ 	.short	(.L_49 - .L_48)
.L_48:
        /*002c*/ 	.word	0x00000000
        /*0030*/ 	.short	0x0001
        /*0032*/ 	.short	0x0008
        /*0034*/ 	.byte	0x00, 0xf5, 0x21, 0x00


	//----- nvinfo : EIATTR_KPARAM_INFO
	.align		4
.L_49:
        /*0038*/ 	.byte	0x04, 0x17
        /*003a*/ 	.short	(.L_51 - .L_50)
.L_50:
        /*003c*/ 	.word	0x00000000
        /*0040*/ 	.short	0x0000
        /*0042*/ 	.short	0x0000
        /*0044*/ 	.byte	0x00, 0xf5, 0x21, 0x00


	//----- nvinfo : EIATTR_SPARSE_MMA_MASK
	.align		4
.L_51:
        /*0048*/ 	.byte	0x03, 0x50
        /*004a*/ 	.short	0x0000


	//----- nvinfo : EIATTR_MAXREG_COUNT
	.align		4
        /*004c*/ 	.byte	0x03, 0x1b
        /*004e*/ 	.short	0x00ff


	//----- nvinfo : EIATTR_MERCURY_ISA_VERSION
	.align		4
        /*0050*/ 	.byte	0x03, 0x5f
        /*0052*/ 	.short	0x0101


	//----- nvinfo : EIATTR_VRC_CTA_INIT_COUNT
	.align		4
        /*0054*/ 	.byte	0x02, 0x4a
	.zero		1
	.zero		1


	//----- nvinfo : EIATTR_EXIT_INSTR_OFFSETS
	.align		4
        /*0058*/ 	.byte	0x04, 0x1c
        /*005a*/ 	.short	(.L_53 - .L_52)


	//   ....[0]....
.L_52:
        /*005c*/ 	.word	0x00000060


	//   ....[1]....
        /*0060*/ 	.word	0x000008a0


	//----- nvinfo : EIATTR_CBANK_PARAM_SIZE
	.align		4
.L_53:
        /*0064*/ 	.byte	0x03, 0x19
        /*0066*/ 	.short	0x0020


	//----- nvinfo : EIATTR_PARAM_CBANK
	.align		4
        /*0068*/ 	.byte	0x04, 0x0a
        /*006a*/ 	.short	(.L_55 - .L_54)
	.align		4
.L_54:
        /*006c*/ 	.word	index@(.nv.constant0.cnn_stage1)
        /*0070*/ 	.short	0x0380
        /*0072*/ 	.short	0x0020


	//----- nvinfo : EIATTR_SW_WAR
	.align		4
.L_55:
        /*0074*/ 	.byte	0x04, 0x36
        /*0076*/ 	.short	(.L_57 - .L_56)
.L_56:
        /*0078*/ 	.word	0x00000008
.L_57:


//--------------------- .nv.callgraph             --------------------------
	.section	.nv.callgraph,"",@"SHT_CUDA_CALLGRAPH"
	.align	4
	.sectionentsize	8
	.align		4
        /*0000*/ 	.word	0x00000000
	.align		4
        /*0004*/ 	.word	0xffffffff
	.align		4
        /*0008*/ 	.word	0x00000000
	.align		4
        /*000c*/ 	.word	0xfffffffe
	.align		4
        /*0010*/ 	.word	0x00000000
	.align		4
        /*0014*/ 	.word	0xfffffffd
	.align		4
        /*0018*/ 	.word	0x00000000
	.align		4
        /*001c*/ 	.word	0xfffffffc


//--------------------- .text.cnn_stage3          --------------------------
	.section	.text.cnn_stage3,"ax",@progbits
	.align	128
        .global         cnn_stage3
        .type           cnn_stage3,@function
        .size           cnn_stage3,(.L_x_3 - cnn_stage3)
        .other          cnn_stage3,@"STO_CUDA_ENTRY STV_DEFAULT"
cnn_stage3:
.text.cnn_stage3:
[----:B------:R-:W-:Y:S01]  /*0000*/  LDC R1, c[0x0][0x37c] ;  /* 0x0000df00ff017b82 */ /* 0x000fe20000000800 */
[----:B------:R-:W0:Y:S07]  /*0010*/  S2R R0, SR_TID.X ;  /* 0x0000000000007919 */ /* 0x000e2e0000002100 */
[----:B------:R-:W0:Y:S08]  /*0020*/  S2UR UR4, SR_CTAID.X ;  /* 0x00000000000479c3 */ /* 0x000e300000002500 */
[----:B------:R-:W0:Y:S02]  /*0030*/  LDC R3, c[0x0][0x360] ;  /* 0x0000d800ff037b82 */ /* 0x000e240000000800 */
[----:B0-----:R-:W-:-:S05]  /*0040*/  IMAD R0, R3, UR4, R0 ;  /* 0x0000000403007c24 */ /* 0x001fca000f8e0200 */
[----:B------:R-:W-:-:S13]  /*0050*/  ISETP.GT.AND P0, PT, R0, 0x63, PT ;  /* 0x000000630000780c */ /* 0x000fda0003f04270 */
[----:B------:R-:W-:Y:S05]  /*0060*/  @P0 EXIT ;  /* 0x000000000000094d */ /* 0x000fea0003800000 */
[----:B------:R-:W0:Y:S01]  /*0070*/  LDC.64 R2, c[0x0][0x388] ;  /* 0x0000e200ff027b82 */ /* 0x000e220000000a00 */
[----:B------:R-:W-:Y:S01]  /*0080*/  IMAD.HI R6, R0, 0x66666667, RZ ;  /* 0x6666666700067827 */ /* 0x000fe200078e02ff */
[----:B------:R-:W1:Y:S04]  /*0090*/  LDCU.64 UR4, c[0x0][0x358] ;  /* 0x00006b00ff0477ac */ /* 0x000e680008000a00 */
[----:B------:R-:W-:Y:S02]  /*00a0*/  SHF.R.U32.HI R7, RZ, 0x1f, R6 ;  /* 0x0000001fff077819 */ /* 0x000fe40000011606 */
[----:B------:R-:W2:Y:S02]  /*00b0*/  LDC.64 R4, c[0x0][0x380] ;  /* 0x0000e000ff047b82 */ /* 0x000ea40000000a00 */
[----:B------:R-:W-:-:S05]  /*00c0*/  LEA.HI.SX32 R7, R6, R7, 0x1e ;  /* 0x0000000706077211 */ /* 0x000fca00078ff2ff */
[C---:B------:R-:W-:Y:S02]  /*00d0*/  IMAD R9, R7.reuse, -0xa, R0 ;  /* 0xfffffff607097824 */ /* 0x040fe400078e0200 */
[----:B0-----:R-:W-:-:S04]  /*00e0*/  IMAD.WIDE R2, R7, 0x50, R2 ;  /* 0x0000005007027825 */ /* 0x001fc800078e0202 */
[----:B------:R-:W-:-:S04]  /*00f0*/  IMAD.WIDE R2, R9, 0x8, R2 ;  /* 0x0000000809027825 */ /* 0x000fc800078e0202 */
[----:B--2---:R-:W-:-:S04]  /*0100*/  IMAD.WIDE R4, R7, 0x640, R4 ;  /* 0x0000064007047825 */ /* 0x004fc800078e0204 */
[----:B------:R-:W-:-:S04]  /*0110*/  IMAD R7, R9, 0x14, RZ ;  /* 0x0000001409077824 */ /* 0x000fc800078e02ff */
[----:B------:R-:W-:Y:S02]  /*0120*/  IMAD.WIDE R4, R7, 0x8, R4 ;  /* 0x0000000807047825 */ /* 0x000fe400078e0204 */
[----:B-1----:R-:W2:Y:S04]  /*0130*/  LDG.E.64 R6, desc[UR4][R2.64] ;  /* 0x0000000402067981 */ /* 0x002ea8000c1e1b00 */
[----:B------:R-:W2:Y:S02]  /*0140*/  LDG.E.64 R8, desc[UR4][R4.64] ;  /* 0x0000000404087981 */ /* 0x000ea4000c1e1b00 */
[----:B--2---:R-:W-:-:S07]  /*0150*/  DADD R6, R6, R8 ;  /* 0x0000000006067229 */ /* 0x004fce0000000008 */
[----:B------:R0:W-:Y:S04]  /*0160*/  STG.E.64 desc[UR4][R2.64], R6 ;  /* 0x0000000602007986 */ /* 0x0001e8000c101b04 */
[----:B------:R-:W2:Y:S02]  /*0170*/  LDG.E.64 R8, desc[UR4][R4.64+0x8] ;  /* 0x0000080404087981 */ /* 0x000ea4000c1e1b00 */
[----:B--2---:R-:W-:-:S07]  /*0180*/  DADD R8, R6, R8 ;  /* 0x0000000006087229 */ /* 0x004fce0000000008 */
[----:B------:R1:W-:Y:S04]  /*0190*/  STG.E.64 desc[UR4][R2.64], R8 ;  /* 0x0000000802007986 */ /* 0x0003e8000c101b04 */
[----:B------:R-:W2:Y:S02]  /*01a0*/  LDG.E.64 R10, desc[UR4][R4.64+0x10] ;  /* 0x00001004040a7981 */ /* 0x000ea4000c1e1b00 */
[----:B--2---:R-:W-:-:S07]  /*01b0*/  DADD R10, R8, R10 ;  /* 0x00000000080a7229 */ /* 0x004fce000000000a */
[----:B------:R2:W-:Y:S04]  /*01c0*/  STG.E.64 desc[UR4][R2.64], R10 ;  /* 0x0000000a02007986 */ /* 0x0005e8000c101b04 */
[----:B------:R-:W3:Y:S02]  /*01d0*/  LDG.E.64 R12, desc[UR4][R4.64+0x18] ;  /* 0x00001804040c7981 */ /* 0x000ee4000c1e1b00 */
[----:B---3--:R-:W-:-:S07]  /*01e0*/  DADD R12, R10, R12 ;  /* 0x000000000a0c7229 */ /* 0x008fce000000000c */
[----:B------:R3:W-:Y:S04]  /*01f0*/  STG.E.64 desc[UR4][R2.64], R12 ;  /* 0x0000000c02007986 */ /* 0x0007e8000c101b04 */
[----:B------:R-:W4:Y:S02]  /*0200*/  LDG.E.64 R14, desc[UR4][R4.64+0x20] ;  /* 0x00002004040e7981 */ /* 0x000f24000c1e1b00 */
[----:B----4-:R-:W-:-:S07]  /*0210*/  DADD R14, R12, R14 ;  /* 0x000000000c0e7229 */ /* 0x010fce000000000e */
[----:B------:R4:W-:Y:S04]  /*0220*/  STG.E.64 desc[UR4][R2.64], R14 ;  /* 0x0000000e02007986 */ /* 0x0009e8000c101b04 */
[----:B0-----:R-:W5:Y:S02]  /*0230*/  LDG.E.64 R6, desc[UR4][R4.64+0x28] ;  /* 0x0000280404067981 */ /* 0x001f64000c1e1b00 */
[----:B-----5:R-:W-:-:S07]  /*0240*/  DADD R6, R14, R6 ;  /* 0x000000000e067229 */ /* 0x020fce0000000006 */
[----:B------:R0:W-:Y:S04]  /*0250*/  STG.E.64 desc[UR4][R2.64], R6 ;  /* 0x0000000602007986 */ /* 0x0001e8000c101b04 */
[----:B-1----:R-:W5:Y:S02]  /*0260*/  LDG.E.64 R8, desc[UR4][R4.64+0x30] ;  /* 0x0000300404087981 */ /* 0x002f64000c1e1b00 */
[----:B-----5:R-:W-:-:S07]  /*0270*/  DADD R8, R6, R8 ;  /* 0x0000000006087229 */ /* 0x020fce0000000008 */
[----:B------:R1:W-:Y:S04]  /*0280*/  STG.E.64 desc[UR4][R2.64], R8 ;  /* 0x0000000802007986 */ /* 0x0003e8000c101b04 */
[----:B--2---:R-:W2:Y:S02]  /*0290*/  LDG.E.64 R10, desc[UR4][R4.64+0x38] ;  /* 0x00003804040a7981 */ /* 0x004ea4000c1e1b00 */
[----:B--2---:R-:W-:-:S07]  /*02a0*/  DADD R10, R8, R10 ;  /* 0x00000000080a7229 */ /* 0x004fce000000000a */
[----:B------:R2:W-:Y:S04]  /*02b0*/  STG.E.64 desc[UR4][R2.64], R10 ;  /* 0x0000000a02007986 */ /* 0x0005e8000c101b04 */
[----:B---3--:R-:W3:Y:S02]  /*02c0*/  LDG.E.64 R12, desc[UR4][R4.64+0x40] ;  /* 0x00004004040c7981 */ /* 0x008ee4000c1e1b00 */
[----:B---3--:R-:W-:-:S07]  /*02d0*/  DADD R12, R10, R12 ;  /* 0x000000000a0c7229 */ /* 0x008fce000000000c */
[----:B------:R3:W-:Y:S04]  /*02e0*/  STG.E.64 desc[UR4][R2.64], R12 ;  /* 0x0000000c02007986 */ /* 0x0007e8000c101b04 */
[----:B----4-:R-:W4:Y:S02]  /*02f0*/  LDG.E.64 R14, desc[UR4][R4.64+0x48] ;  /* 0x00004804040e7981 */ /* 0x010f24000c1e1b00 */
        /* <DEDUP_REMOVED lines=19> */
[----:B------:R-:W-:Y:S04]  /*0430*/  STG.E.64 desc[UR4][R2.64], R6 ;  /* 0x0000000602007986 */ /* 0x000fe8000c101b04 */
[----:B-1----:R-:W5:Y:S02]  /*0440*/  LDG.E.64 R8, desc[UR4][R4.64+0x80] ;  /* 0x0000800404087981 */ /* 0x002f64000c1e1b00 */
[----:B-----5:R-:W-:-:S07]  /*0450*/  DADD R8, R6, R8 ;  /* 0x0000000006087229 */ /* 0x020fce0000000008 */
[----:B------:R-:W-:Y:S04]  /*0460*/  STG.E.64 desc[UR4][R2.64], R8 ;  /* 0x0000000802007986 */ /* 0x000fe8000c101b04 */
[----:B--2---:R-:W2:Y:S02]  /*0470*/  LDG.E.64 R10, desc[UR4][R4.64+0x88] ;  /* 0x00008804040a7981 */ /* 0x004ea4000c1e1b00 */
[----:B--2---:R-:W-:-:S07]  /*0480*/  DADD R10, R8, R10 ;  /* 0x00000000080a7229 */ /* 0x004fce000000000a */
[----:B------:R-:W-:Y:S04]  /*0490*/  STG.E.64 desc[UR4][R2.64], R10 ;  /* 0x0000000a02007986 */ /* 0x000fe8000c101b04 */
[----:B---3--:R-:W2:Y:S02]  /*04a0*/  LDG.E.64 R12, desc[UR4][R4.64+0x90] ;  /* 0x00009004040c7981 */ /* 0x008ea4000c1e1b00 */
[----:B--2---:R-:W-:-:S07]  /*04b0*/  DADD R12, R10, R12 ;  /* 0x000000000a0c7229 */ /* 0x004fce000000000c */
[----:B------:R-:W-:Y:S04]  /*04c0*/  STG.E.64 desc[UR4][R2.64], R12 ;  /* 0x0000000c02007986 */ /* 0x000fe8000c101b04 */
[----:B----4-:R-:W2:Y:S02]  /*04d0*/  LDG.E.64 R14, desc[UR4][R4.64+0x98] ;  /* 0x00009804040e7981 */ /* 0x010ea4000c1e1b00 */
[----:B--2---:R-:W-:-:S07]  /*04e0*/  DADD R14, R12, R14 ;  /* 0x000000000c0e7229 */ /* 0x004fce000000000e */
[----:B------:R-:W-:Y:S01]  /*04f0*/  STG.E.64 desc[UR4][R2.64], R14 ;  /* 0x0000000e02007986 */ /* 0x000fe2000c101b04 */
[----:B------:R-:W-:Y:S05]  /*0500*/  EXIT ;  /* 0x000000000000794d */ /* 0x000fea0003800000 */
.L_x_0:
[----:B------:R-:W-:-:S00]  /*0510*/  BRA `(.L_x_0) ;  /* 0xfffffffc00fc7947 */ /* 0x000fc0000383ffff */
[----:B------:R-:W-:-:S00]  /*0520*/  NOP ;  /* 0x0000000000007918 */ /* 0x000fc00000000000 */
        /* <DEDUP_REMOVED lines=13> */
.L_x_3:


//--------------------- .text.cnn_stage2          --------------------------
	.section	.text.cnn_stage2,"ax",@progbits
	.align	128
        .global         cnn_stage2
        .type           cnn_stage2,@function
        .size           cnn_stage2,(.L_x_4 - cnn_stage2)
        .other          cnn_stage2,@"STO_CUDA_ENTRY STV_DEFAULT"
cnn_stage2:
.text.cnn_stage2:
        /* <DEDUP_REMOVED lines=81> */
.L_x_1:
        /* <DEDUP_REMOVED lines=15> */
.L_x_4:


//--------------------- .text.cnn_stage1          --------------------------
	.section	.text.cnn_stage1,"ax",@progbits
	.align	128
        .global         cnn_stage1
        .type           cnn_stage1,@function
        .size           cnn_stage1,(.L_x_5 - cnn_stage1)
        .other          cnn_stage1,@"STO_CUDA_ENTRY STV_DEFAULT"
cnn_stage1:
.text.cnn_stage1:
[----:B------:R-:W-:Y:S01]  /*0000*/  LDC R1, c[0x0][0x37c] ;  /* 0x0000df00ff017b82 */ /* 0x000fe20000000800 */
[----:B------:R-:W0:Y:S07]  /*0010*/  S2R R0, SR_TID.X ;  /* 0x0000000000007919 */ /* 0x000e2e0000002100 */
[----:B------:R-:W0:Y:S08]  /*0020*/  S2UR UR4, SR_CTAID.X ;  /* 0x00000000000479c3 */ /* 0x000e300000002500 */
[----:B------:R-:W0:Y:S02]  /*0030*/  LDC R3, c[0x0][0x360] ;  /* 0x0000d800ff037b82 */ /* 0x000e240000000800 */
[----:B0-----:R-:W-:-:S05]  /*0040*/  IMAD R0, R3, UR4, R0 ;  /* 0x0000000403007c24 */ /* 0x001fca000f8e0200 */
[----:B------:R-:W-:-:S13]  /*0050*/  ISETP.GT.AND P0, PT, R0, 0xf9f, PT ;  /* 0x00000f9f0000780c */ /* 0x000fda0003f04270 */
[----:B------:R-:W-:Y:S05]  /*0060*/  @P0 EXIT ;  /* 0x000000000000094d */ /* 0x000fea0003800000 */
[C---:B------:R-:W-:Y:S01]  /*0070*/  IMAD.HI R2, R0.reuse, 0x66666667, RZ ;  /* 0x6666666700027827 */ /* 0x040fe200078e02ff */
[----:B------:R-:W0:Y:S01]  /*0080*/  LDC.64 R8, c[0x0][0x388] ;  /* 0x0000e200ff087b82 */ /* 0x000e220000000a00 */
[----:B------:R-:W1:Y:S02]  /*0090*/  LDCU.64 UR4, c[0x0][0x358] ;  /* 0x00006b00ff0477ac */ /* 0x000e640008000a00 */
[----:B------:R-:W-:Y:S01]  /*00a0*/  IMAD.HI R6, R0, 0x51eb851f, RZ ;  /* 0x51eb851f00067827 */ /* 0x000fe200078e02ff */
[----:B------:R-:W-:-:S04]  /*00b0*/  SHF.R.U32.HI R3, RZ, 0x1f, R2 ;  /* 0x0000001fff037819 */ /* 0x000fc80000011602 */
[----:B------:R-:W-:Y:S02]  /*00c0*/  LEA.HI.SX32 R5, R2, R3, 0x1d ;  /* 0x0000000302057211 */ /* 0x000fe400078feaff */
[----:B------:R-:W2:Y:S03]  /*00d0*/  LDC.64 R2, c[0x0][0x380] ;  /* 0x0000e000ff027b82 */ /* 0x000ea60000000a00 */
[----:B------:R-:W-:-:S05]  /*00e0*/  IMAD.HI R4, R5, 0x66666667, RZ ;  /* 0x6666666705047827 */ /* 0x000fca00078e02ff */
[----:B------:R-:W-:-:S04]  /*00f0*/  SHF.R.U32.HI R7, RZ, 0x1f, R4 ;  /* 0x0000001fff077819 */ /* 0x000fc80000011604 */
[----:B------:R-:W-:Y:S02]  /*0100*/  LEA.HI.SX32 R4, R4, R7, 0x1d ;  /* 0x0000000704047211 */ /* 0x000fe400078feaff */
[----:B------:R-:W-:-:S03]  /*0110*/  SHF.R.U32.HI R7, RZ, 0x1f, R6 ;  /* 0x0000001fff077819 */ /* 0x000fc60000011606 */
[----:B------:R-:W-:Y:S01]  /*0120*/  IMAD R4, R4, -0x14, R5 ;  /* 0xffffffec04047824 */ /* 0x000fe200078e0205 */
[----:B------:R-:W-:Y:S01]  /*0130*/  LEA.HI.SX32 R7, R6, R7, 0x19 ;  /* 0x0000000706077211 */ /* 0x000fe200078fcaff */
[----:B------:R-:W-:-:S03]  /*0140*/  IMAD R5, R5, -0x14, R0 ;  /* 0xffffffec05057824 */ /* 0x000fc600078e0200 */
[----:B------:R-:W-:Y:S01]  /*0150*/  LEA R11, R4, R4, 0x2 ;  /* 0x00000004040b7211 */ /* 0x000fe200078e10ff */
[----:B0-----:R-:W-:Y:S01]  /*0160*/  IMAD.WIDE R8, R7, 0xc8, R8 ;  /* 0x000000c807087825 */ /* 0x001fe200078e0208 */
[----:B------:R-:W-:-:S03]  /*0170*/  LEA R5, R5, R5, 0x2 ;  /* 0x0000000505057211 */ /* 0x000fc600078e10ff */
[----:B--2---:R-:W-:Y:S01]  /*0180*/  IMAD.WIDE R2, R11, 0x320, R2 ;  /* 0x000003200b027825 */ /* 0x004fe200078e0202 */
[----:B-1----:R-:W2:Y:S04]  /*0190*/  LDG.E.64 R20, desc[UR4][R8.64] ;  /* 0x0000000408147981 */ /* 0x002ea8000c1e1b00 */
[----:B------:R-:W3:Y:S01]  /*01a0*/  LDG.E.64 R24, desc[UR4][R8.64+0x8] ;  /* 0x0000080408187981 */ /* 0x000ee2000c1e1b00 */
[----:B------:R-:W-:-:S03]  /*01b0*/  IMAD.WIDE R2, R5, 0x8, R2 ;  /* 0x0000000805027825 */ /* 0x000fc600078e0202 */
[----:B------:R-:W4:Y:S04]  /*01c0*/  LDG.E.64 R10, desc[UR4][R8.64+0x10] ;  /* 0x00001004080a7981 */ /* 0x000f28000c1e1b00 */
[----:B------:R-:W2:Y:S04]  /*01d0*/  LDG.E.64 R18, desc[UR4][R2.64] ;  /* 0x0000000402127981 */ /* 0x000ea8000c1e1b00 */
[----:B------:R-:W3:Y:S04]  /*01e0*/  LDG.E.64 R22, desc[UR4][R2.64+0x8] ;  /* 0x0000080402167981 */ /* 0x000ee8000c1e1b00 */
[----:B------:R-:W4:Y:S04]  /*01f0*/  LDG.E.64 R12, desc[UR4][R2.64+0x10] ;  /* 0x00001004020c7981 */ /* 0x000f28000c1e1b00 */
[----:B------:R-:W5:Y:S04]  /*0200*/  LDG.E.64 R4, desc[UR4][R8.64+0x18] ;  /* 0x0000180408047981 */ /* 0x000f68000c1e1b00 */
[----:B------:R-:W5:Y:S04]  /*0210*/  LDG.E.64 R6, desc[UR4][R2.64+0x18] ;  /* 0x0000180402067981 */ /* 0x000f68000c1e1b00 */
[----:B------:R-:W5:Y:S04]  /*0220*/  LDG.E.64 R14, desc[UR4][R8.64+0x20] ;  /* 0x00002004080e7981 */ /* 0x000f68000c1e1b00 */
[----:B------:R-:W5:Y:S04]  /*0230*/  LDG.E.64 R16, desc[UR4][R2.64+0x20] ;  /* 0x0000200402107981 */ /* 0x000f68000c1e1b00 */
[----:B------:R-:W5:Y:S04]  /*0240*/  LDG.E.64 R26, desc[UR4][R8.64+0xc0] ;  /* 0x0000c004081a7981 */ /* 0x000f68000c1e1b00 */
[----:B------:R-:W5:Y:S01]  /*0250*/  LDG.E.64 R28, desc[UR4][R2.64+0xca0] ;  /* 0x000ca004021c7981 */ /* 0x000f62000c1e1b00 */
[----:B--2---:R-:W-:-:S03]  /*0260*/  DFMA R18, R18, R20, RZ ;  /* 0x000000141212722b */ /* 0x004fc600000000ff */
[----:B------:R-:W2:Y:S05]  /*0270*/  LDG.E.64 R20, desc[UR4][R2.64+0x320] ;  /* 0x0003200402147981 */ /* 0x000eaa000c1e1b00 */
[----:B---3--:R-:W-:Y:S02]  /*0280*/  DFMA R22, R22, R24, R18 ;  /* 0x000000181616722b */ /* 0x008fe40000000012 */
[----:B------:R-:W2:Y:S01]  /*0290*/  LDG.E.64 R18, desc[UR4][R8.64+0x28] ;  /* 0x0000280408127981 */ /* 0x000ea2000c1e1b00 */
[----:B------:R-:W0:Y:S05]  /*02a0*/  LDC.64 R24, c[0x0][0x390] ;  /* 0x0000e400ff187b82 */ /* 0x000e2a0000000a00 */
[----:B----4-:R-:W-:Y:S01]  /*02b0*/  DFMA R22, R12, R10, R22 ;  /* 0x0000000a0c16722b */ /* 0x010fe20000000016 */
[----:B------:R-:W3:Y:S04]  /*02c0*/  LDG.E.64 R10, desc[UR4][R8.64+0x30] ;  /* 0x00003004080a7981 */ /* 0x000ee8000c1e1b00 */
[----:B------:R-:W3:Y:S03]  /*02d0*/  LDG.E.64 R12, desc[UR4][R2.64+0x328] ;  /* 0x00032804020c7981 */ /* 0x000ee6000c1e1b00 */
[----:B-----5:R-:W-:Y:S01]  /*02e0*/  DFMA R22, R6, R4, R22 ;  /* 0x000000040616722b */ /* 0x020fe20000000016 */
[----:B------:R-:W4:Y:S04]  /*02f0*/  LDG.E.64 R4, desc[UR4][R8.64+0x38] ;  /* 0x0000380408047981 */ /* 0x000f28000c1e1b00 */
[----:B------:R-:W4:Y:S03]  /*0300*/  LDG.E.64 R6, desc[UR4][R2.64+0x330] ;  /* 0x0003300402067981 */ /* 0x000f26000c1e1b00 */
[----:B------:R-:W-:Y:S01]  /*0310*/  DFMA R22, R16, R14, R22 ;  /* 0x0000000e1016722b */ /* 0x000fe20000000016 */
[----:B------:R-:W5:Y:S04]  /*0320*/  LDG.E.64 R14, desc[UR4][R8.64+0x40] ;  /* 0x00004004080e7981 */ /* 0x000f68000c1e1b00 */
[----:B------:R-:W5:Y:S03]  /*0330*/  LDG.E.64 R16, desc[UR4][R2.64+0x338] ;  /* 0x0003380402107981 */ /* 0x000f66000c1e1b00 */
[----:B--2---:R-:W-:Y:S01]  /*0340*/  DFMA R22, R20, R18, R22 ;  /* 0x000000121416722b */ /* 0x004fe20000000016 */
[----:B------:R-:W2:Y:S04]  /*0350*/  LDG.E.64 R18, desc[UR4][R8.64+0x48] ;  /* 0x0000480408127981 */ /* 0x000ea8000c1e1b00 */
[----:B------:R-:W2:Y:S03]  /*0360*/  LDG.E.64 R20, desc[UR4][R2.64+0x340] ;  /* 0x0003400402147981 */ /* 0x000ea6000c1e1b00 */
[----:B---3--:R-:W-:Y:S01]  /*0370*/  DFMA R22, R12, R10, R22 ;  /* 0x0000000a0c16722b */ /* 0x008fe20000000016 */
[----:B------:R-:W3:Y:S04]  /*0380*/  LDG.E.64 R10, desc[UR4][R8.64+0x50] ;  /* 0x00005004080a7981 */ /* 0x000ee8000c1e1b00 */
[----:B------:R-:W3:Y:S03]  /*0390*/  LDG.E.64 R12, desc[UR4][R2.64+0x640] ;  /* 0x00064004020c7981 */ /* 0x000ee6000c1e1b00 */
[----:B----4-:R-:W-:Y:S01]  /*03a0*/  DFMA R22, R6, R4, R22 ;  /* 0x000000040616722b */ /* 0x010fe20000000016 */
[----:B------:R-:W4:Y:S04]  /*03b0*/  LDG.E.64 R4, desc[UR4][R8.64+0x58] ;  /* 0x0000580408047981 */ /* 0x000f28000c1e1b00 */
[----:B------:R-:W4:Y:S03]  /*03c0*/  LDG.E.64 R6, desc[UR4][R2.64+0x648] ;  /* 0x0006480402067981 */ /* 0x000f26000c1e1b00 */
[----:B-----5:R-:W-:Y:S01]  /*03d0*/  DFMA R22, R16, R14, R22 ;  /* 0x0000000e1016722b */ /* 0x020fe20000000016 */
        /* <DEDUP_REMOVED lines=25> */
[----:B------:R-:W5:Y:S01]  /*0570*/  LDG.E.64 R14, desc[UR4][R2.64+0xc80] ;  /* 0x000c8004020e7981 */ /* 0x000f62000c1e1b00 */
[----:B0-----:R-:W-:-:S02]  /*0580*/  IMAD.WIDE R24, R0, 0x8, R24 ;  /* 0x0000000800187825 */ /* 0x001fc400078e0218 */
[----:B--2---:R-:W-:Y:S01]  /*0590*/  DFMA R22, R18, R20, R22 ;  /* 0x000000141216722b */ /* 0x004fe20000000016 */
[----:B------:R-:W2:Y:S04]  /*05a0*/  LDG.E.64 R18, desc[UR4][R8.64+0xa8] ;  /* 0x0000a80408127981 */ /* 0x000ea8000c1e1b00 */
[----:B------:R-:W2:Y:S03]  /*05b0*/  LDG.E.64 R20, desc[UR4][R2.64+0xc88] ;  /* 0x000c880402147981 */ /* 0x000ea6000c1e1b00 */
[----:B---3--:R-:W-:Y:S01]  /*05c0*/  DFMA R22, R12, R10, R22 ;  /* 0x0000000a0c16722b */ /* 0x008fe20000000016 */
[----:B------:R-:W3:Y:S04]  /*05d0*/  LDG.E.64 R12, desc[UR4][R8.64+0xb0] ;  /* 0x0000b004080c7981 */ /* 0x000ee8000c1e1b00 */
[----:B------:R-:W3:Y:S03]  /*05e0*/  LDG.E.64 R10, desc[UR4][R2.64+0xc90] ;  /* 0x000c9004020a7981 */ /* 0x000ee6000c1e1b00 */
[----:B----4-:R-:W-:-:S02]  /*05f0*/  DFMA R4, R4, R6, R22 ;  /* 0x000000060404722b */ /* 0x010fc40000000016 */
[----:B------:R-:W4:Y:S04]  /*0600*/  LDG.E.64 R22, desc[UR4][R8.64+0xb8] ;  /* 0x0000b80408167981 */ /* 0x000f28000c1e1b00 */
[----:B------:R-:W4:Y:S02]  /*0610*/  LDG.E.64 R6, desc[UR4][R2.64+0xc98] ;  /* 0x000c980402067981 */ /* 0x000f24000c1e1b00 */
[----:B-----5:R-:W-:Y:S02]  /*0620*/  DFMA R14, R14, R16, R4 ;  /* 0x000000100e0e722b */ /* 0x020fe40000000004 */
[----:B------:R-:W5:Y:S06]  /*0630*/  LDG.E.64 R4, desc[UR4][R24.64] ;  /* 0x0000000418047981 */ /* 0x000f6c000c1e1b00 */
[----:B--2---:R-:W-:-:S08]  /*0640*/  DFMA R14, R20, R18, R14 ;  /* 0x00000012140e722b */ /* 0x004fd0000000000e */
[----:B---3--:R-:W-:-:S08]  /*0650*/  DFMA R10, R10, R12, R14 ;  /* 0x0000000c0a0a722b */ /* 0x008fd0000000000e */
[----:B----4-:R-:W-:Y:S02]  /*0660*/  DFMA R6, R6, R22, R10 ;  /* 0x000000160606722b */ /* 0x010fe4000000000a */
[----:B------:R-:W0:Y:S06]  /*0670*/  LDC.64 R10, c[0x0][0x398] ;  /* 0x0000e600ff0a7b82 */ /* 0x000e2c0000000a00 */
[----:B------:R-:W-:-:S08]  /*0680*/  DFMA R6, R28, R26, R6 ;  /* 0x0000001a1c06722b */ /* 0x000fd00000000006 */
[----:B------:R-:W-:-:S06]  /*0690*/  DSETP.GEU.AND P0, PT, R6, RZ, PT ;  /* 0x000000ff0600722a */ /* 0x000fcc0003f0e000 */
[----:B------:R-:W-:Y:S02]  /*06a0*/  FSEL R6, R6, RZ, P0 ;  /* 0x000000ff06067208 */ /* 0x000fe40000000000 */
[----:B------:R-:W-:Y:S01]  /*06b0*/  FSEL R7, R7, RZ, P0 ;  /* 0x000000ff07077208 */ /* 0x000fe20000000000 */
[----:B0-----:R-:W-:-:S05]  /*06c0*/  IMAD.WIDE R2, R0, 0x8, R10 ;  /* 0x0000000800027825 */ /* 0x001fca00078e020a */
[----:B-----5:R-:W-:-:S07]  /*06d0*/  DMUL R4, R6, R4 ;  /* 0x0000000406047228 */ /* 0x020fce0000000000 */
[----:B------:R0:W-:Y:S04]  /*06e0*/  STG.E.64 desc[UR4][R2.64], R4 ;  /* 0x0000000402007986 */ /* 0x0001e8000c101b04 */
[----:B------:R-:W2:Y:S02]  /*06f0*/  LDG.E.64 R8, desc[UR4][R24.64+0x7d00] ;  /* 0x007d000418087981 */ /* 0x000ea4000c1e1b00 */
[----:B--2---:R-:W-:-:S07]  /*0700*/  DMUL R8, R6, R8 ;  /* 0x0000000806087228 */ /* 0x004fce0000000000 */
[----:B------:R1:W-:Y:S04]  /*0710*/  STG.E.64 desc[UR4][R2.64+0x7d00], R8 ;  /* 0x007d000802007986 */ /* 0x0003e8000c101b04 */
[----:B------:R-:W2:Y:S02]  /*0720*/  LDG.E.64 R10, desc[UR4][R24.64+0xfa00] ;  /* 0x00fa0004180a7981 */ /* 0x000ea4000c1e1b00 */
[----:B--2---:R-:W-:-:S07]  /*0730*/  DMUL R10, R6, R10 ;  /* 0x0000000a060a7228 */ /* 0x004fce0000000000 */
[----:B------:R2:W-:Y:S04]  /*0740*/  STG.E.64 desc[UR4][R2.64+0xfa00], R10 ;  /* 0x00fa000a02007986 */ /* 0x0005e8000c101b04 */
[----:B------:R-:W3:Y:S02]  /*0750*/  LDG.E.64 R12, desc[UR4][R24.64+0x17700] ;  /* 0x01770004180c7981 */ /* 0x000ee4000c1e1b00 */
[----:B---3--:R-:W-:-:S07]  /*0760*/  DMUL R12, R6, R12 ;  /* 0x0000000c060c7228 */ /* 0x008fce0000000000 */
[----:B------:R3:W-:Y:S04]  /*0770*/  STG.E.64 desc[UR4][R2.64+0x17700], R12 ;  /* 0x0177000c02007986 */ /* 0x0007e8000c101b04 */
[----:B------:R-:W4:Y:S02]  /*0780*/  LDG.E.64 R14, desc[UR4][R24.64+0x1f400] ;  /* 0x01f40004180e7981 */ /* 0x000f24000c1e1b00 */
[----:B----4-:R-:W-:-:S07]  /*0790*/  DMUL R14, R6, R14 ;  /* 0x0000000e060e7228 */ /* 0x010fce0000000000 */
[----:B------:R4:W-:Y:S04]  /*07a0*/  STG.E.64 desc[UR4][R2.64+0x1f400], R14 ;  /* 0x01f4000e02007986 */ /* 0x0009e8000c101b04 */
[----:B0-----:R-:W5:Y:S02]  /*07b0*/  LDG.E.64 R4, desc[UR4][R24.64+0x27100] ;  /* 0x0271000418047981 */ /* 0x001f64000c1e1b00 */
[----:B-----5:R-:W-:-:S07]  /*07c0*/  DMUL R4, R6, R4 ;  /* 0x0000000406047228 */ /* 0x020fce0000000000 */
[----:B------:R-:W-:Y:S04]  /*07d0*/  STG.E.64 desc[UR4][R2.64+0x27100], R4 ;  /* 0x0271000402007986 */ /* 0x000fe8000c101b04 */
[----:B-1----:R-:W5:Y:S02]  /*07e0*/  LDG.E.64 R8, desc[UR4][R24.64+0x2ee00] ;  /* 0x02ee000418087981 */ /* 0x002f64000c1e1b00 */
[----:B-----5:R-:W-:-:S07]  /*07f0*/  DMUL R8, R6, R8 ;  /* 0x0000000806087228 */ /* 0x020fce0000000000 */
[----:B------:R-:W-:Y:S04]  /*0800*/  STG.E.64 desc[UR4][R2.64+0x2ee00], R8 ;  /* 0x02ee000802007986 */ /* 0x000fe8000c101b04 */
[----:B--2---:R-:W2:Y:S02]  /*0810*/  LDG.E.64 R10, desc[UR4][R24.64+0x36b00] ;  /* 0x036b0004180a7981 */ /* 0x004ea4000c1e1b00 */
[----:B--2---:R-:W-:-:S07]  /*0820*/  DMUL R10, R6, R10 ;  /* 0x0000000a060a7228 */ /* 0x004fce0000000000 */
[----:B------:R-:W-:Y:S04]  /*0830*/  STG.E.64 desc[UR4][R2.64+0x36b00], R10 ;  /* 0x036b000a02007986 */ /* 0x000fe8000c101b04 */
[----:B---3--:R-:W2:Y:S02]  /*0840*/  LDG.E.64 R12, desc[UR4][R24.64+0x3e800] ;  /* 0x03e80004180c7981 */ /* 0x008ea4000c1e1b00 */
[----:B--2---:R-:W-:-:S07]  /*0850*/  DMUL R12, R6, R12 ;  /* 0x0000000c060c7228 */ /* 0x004fce0000000000 */
[----:B------:R-:W-:Y:S04]  /*0860*/  STG.E.64 desc[UR4][R2.64+0x3e800], R12 ;  /* 0x03e8000c02007986 */ /* 0x000fe8000c101b04 */
[----:B----4-:R-:W2:Y:S02]  /*0870*/  LDG.E.64 R14, desc[UR4][R24.64+0x46500] ;  /* 0x04650004180e7981 */ /* 0x010ea4000c1e1b00 */
[----:B--2---:R-:W-:-:S07]  /*0880*/  DMUL R14, R6, R14 ;  /* 0x0000000e060e7228 */ /* 0x004fce0000000000 */
[----:B------:R-:W-:Y:S01]  /*0890*/  STG.E.64 desc[UR4][R2.64+0x46500], R14 ;  /* 0x0465000e02007986 */ /* 0x000fe2000c101b04 */
[----:B------:R-:W-:Y:S05]  /*08a0*/  EXIT ;  /* 0x000000000000794d */ /* 0x000fea0003800000 */
.L_x_2:
        /* <DEDUP_REMOVED lines=13> */
.L_x_5:


//--------------------- .nv.shared.reserved.0     --------------------------
	.section	.nv.shared.reserved.0,"aw",@nobits
	.weak		__nv_reservedSMEM_offset_0_alias
	.size		__nv_reservedSMEM_offset_0_alias, 0, 64
	.other		__nv_reservedSMEM_offset_0_alias,@"STO_CUDA_RESERVED_SHARED STV_DEFAULT"
__nv_reservedSMEM_offset_0_alias:
	.zero		0
	.zero		64


//--------------------- .nv.constant0.cnn_stage3  --------------------------
	.section	.nv.constant0.cnn_stage3,"a",@progbits
	.sectionflags	@""
	.align	4
.nv.constant0.cnn_stage3:
	.zero		912


//--------------------- .nv.constant0.cnn_stage2  --------------------------
	.section	.nv.constant0.cnn_stage2,"a",@progbits
	.sectionflags	@""
	.align	4
.nv.constant0.cnn_stage2:
	.zero		912


//--------------------- .nv.constant0.cnn_stage1  --------------------------
	.section	.nv.constant0.cnn_stage1,"a",@progbits
	.sectionflags	@""
	.align	4
.nv.constant0.cnn_stage1:
	.zero		928


//--------------------- SYMBOLS --------------------------

	.type		.nv.reservedSmem.offset0,@object
	.size		.nv.reservedSmem.offset0,0x4
